//
// Generated by NVIDIA NVVM Compiler
//
// Compiler Build ID: CL-36424714
// Cuda compilation tools, release 13.0, V13.0.88
// Based on NVVM 20.0.0
//

.version 9.0
.target sm_100
.address_size 64

	// .globl	_Z13primes_kerneliiPi

.visible .entry _Z13primes_kerneliiPi(
	.param .u32 _Z13primes_kerneliiPi_param_0,
	.param .u32 _Z13primes_kerneliiPi_param_1,
	.param .u64 .ptr .align 1 _Z13primes_kerneliiPi_param_2
)
{
	.reg .pred 	%p<6>;
	.reg .b32 	%r<28>;
	.reg .b64 	%rd<5>;

	ld.param.u32 	%r12, [_Z13primes_kerneliiPi_param_0];
	ld.param.u32 	%r13, [_Z13primes_kerneliiPi_param_1];
	ld.param.u64 	%rd2, [_Z13primes_kerneliiPi_param_2];
	mov.u32 	%r14, %tid.x;
	mov.u32 	%r15, %ctaid.x;
	mov.u32 	%r1, %ntid.x;
	mad.lo.s32 	%r25, %r15, %r1, %r14;
	add.s32 	%r24, %r25, %r12;
	setp.ge.s32 	%p1, %r24, %r13;
	@%p1 bra 	$L__BB0_7;
	mov.u32 	%r16, %nctaid.x;
	mul.lo.s32 	%r4, %r1, %r16;
	cvta.to.global.u64 	%rd1, %rd2;
$L__BB0_2:
	setp.lt.s32 	%p2, %r24, 5;
	mov.b32 	%r17, 1;
	mov.u32 	%r27, %r17;
	@%p2 bra 	$L__BB0_6;
	mov.b32 	%r26, 2;
	bra.uni 	$L__BB0_5;
$L__BB0_4:
	add.s32 	%r7, %r26, 1;
	mad.lo.s32 	%r22, %r26, %r26, %r26;
	add.s32 	%r23, %r22, %r7;
	setp.ge.s32 	%p4, %r23, %r24;
	mov.u32 	%r26, %r7;
	mov.u32 	%r27, %r17;
	@%p4 bra 	$L__BB0_6;
$L__BB0_5:
	rem.u32 	%r20, %r24, %r26;
	setp.ne.s32 	%p3, %r20, 0;
	mov.b32 	%r27, 0;
	@%p3 bra 	$L__BB0_4;
$L__BB0_6:
	mul.wide.s32 	%rd3, %r25, 4;
	add.s64 	%rd4, %rd1, %rd3;
	st.global.u32 	[%rd4], %r27;
	add.s32 	%r25, %r25, %r4;
	add.s32 	%r24, %r25, %r12;
	setp.lt.s32 	%p5, %r24, %r13;
	@%p5 bra 	$L__BB0_2;
$L__BB0_7:
	ret;

}


// ===== COMPILED SASS (sm_100) =====

	.target	sm_100

	.elftype	@"ET_EXEC"


//--------------------- .note.nv.tkinfo           --------------------------
	.section	.note.nv.tkinfo,"",@"SHT_NOTE"
	.sectionflags	@"SHF_NOTE_NV_TKINFO"
	.tkinfo
        /*0018*/ 	.word	0x00000002
        /*0030*/ 	.string	""
        /*0030*/ 	.string	"ptxas"
        /*0030*/ 	.string	"Cuda compilation tools, release 13.0, V13.0.88"
        /*0030*/ 	.string	"Build cuda_13.0.r13.0/compiler.36424714_0"
        /*0030*/ 	.string	"-arch sm_100 -m 64 "



//--------------------- .note.nv.cuinfo           --------------------------
	.section	.note.nv.cuinfo,"",@"SHT_NOTE"
	.sectionflags	@"SHF_NOTE_NV_CUINFO"
        /*0018*/ 	.short	0x0002
        /*001a*/ 	.short	0x0064
        /*001c*/ 	.short	0x0082
	.zero		2


//--------------------- .nv.info                  --------------------------
	.section	.nv.info,"",@"SHT_CUDA_INFO"
	.align	4


	//----- nvinfo : EIATTR_REGCOUNT
	.align		4
        /*0000*/ 	.byte	0x04, 0x2f
        /*0002*/ 	.short	(.L_1 - .L_0)
	.align		4
.L_0:
        /*0004*/ 	.word	index@(_Z13primes_kerneliiPi)
        /*0008*/ 	.word	0x0000000c


	//----- nvinfo : EIATTR_FRAME_SIZE
	.align		4
.L_1:
        /*000c*/ 	.byte	0x04, 0x11
        /*000e*/ 	.short	(.L_3 - .L_2)
	.align		4
.L_2:
        /*0010*/ 	.word	index@(_Z13primes_kerneliiPi)
        /*0014*/ 	.word	0x00000000


	//----- nvinfo : EIATTR_MIN_STACK_SIZE
	.align		4
.L_3:
        /*0018*/ 	.byte	0x04, 0x12
        /*001a*/ 	.short	(.L_5 - .L_4)
	.align		4
.L_4:
        /*001c*/ 	.word	index@(_Z13primes_kerneliiPi)
        /*0020*/ 	.word	0x00000000
.L_5:


//--------------------- .nv.compat                --------------------------
	.section	.nv.compat,"",@"SHT_CUDA_COMPAT_INFO"
	.align	4
        /*0000*/ 	.byte	0x02, 0x09, 0x00, 0x00, 0x02, 0x02, 0x01, 0x00, 0x02, 0x05, 0x05, 0x00, 0x03, 0x07, 0x01, 0x01
        /*0010*/ 	.byte	0x02, 0x03, 0x00, 0x00, 0x02, 0x06, 0x01, 0x00, 0x04, 0x0b, 0x08, 0x00, 0x09, 0x00, 0x00, 0x00
        /*0020*/ 	.byte	0x00, 0x00, 0x00, 0x00


//--------------------- .nv.info._Z13primes_kerneliiPi --------------------------
	.section	.nv.info._Z13primes_kerneliiPi,"",@"SHT_CUDA_INFO"
	.sectionflags	@""
	.align	4


	//----- nvinfo : EIATTR_CUDA_API_VERSION
	.align		4
        /*0000*/ 	.byte	0x04, 0x37
        /*0002*/ 	.short	(.L_7 - .L_6)
.L_6:
        /*0004*/ 	.word	0x00000082


	//----- nvinfo : EIATTR_KPARAM_INFO
	.align		4
.L_7:
        /*0008*/ 	.byte	0x04, 0x17
        /*000a*/ 	.short	(.L_9 - .L_8)
.L_8:
        /*000c*/ 	.word	0x00000000
        /*0010*/ 	.short	0x0002
        /*0012*/ 	.short	0x0008
        /*0014*/ 	.byte	0x00, 0xf5, 0x21, 0x00


	//----- nvinfo : EIATTR_KPARAM_INFO
	.align		4
.L_9:
        /*0018*/ 	.byte	0x04, 0x17
        /*001a*/ 	.short	(.L_11 - .L_10)
.L_10:
        /*001c*/ 	.word	0x00000000
        /*0020*/ 	.short	0x0001
        /*0022*/ 	.short	0x0004
        /*0024*/ 	.byte	0x00, 0xf0, 0x11, 0x00


	//----- nvinfo : EIATTR_KPARAM_INFO
	.align		4
.L_11:
        /*0028*/ 	.byte	0x04, 0x17
        /*002a*/ 	.short	(.L_13 - .L_12)
.L_12:
        /*002c*/ 	.word	0x00000000
        /*0030*/ 	.short	0x0000
        /*0032*/ 	.short	0x0000
        /*0034*/ 	.byte	0x00, 0xf0, 0x11, 0x00


	//----- nvinfo : EIATTR_SPARSE_MMA_MASK
	.align		4
.L_13:
        /*0038*/ 	.byte	0x03, 0x50
        /*003a*/ 	.short	0x0000


	//----- nvinfo : EIATTR_MAXREG_COUNT
	.align		4
        /*003c*/ 	.byte	0x03, 0x1b
        /*003e*/ 	.short	0x00ff


	//----- nvinfo : EIATTR_MERCURY_ISA_VERSION
	.align		4
        /*0040*/ 	.byte	0x03, 0x5f
        /*0042*/ 	.short	0x0101


	//----- nvinfo : EIATTR_VRC_CTA_INIT_COUNT
	.align		4
        /*0044*/ 	.byte	0x02, 0x4a
	.zero		1
	.zero		1


	//----- nvinfo : EIATTR_EXIT_INSTR_OFFSETS
	.align		4
        /*0048*/ 	.byte	0x04, 0x1c
        /*004a*/ 	.short	(.L_15 - .L_14)


	//   ....[0]....
.L_14:
        /*004c*/ 	.word	0x00000080


	//   ....[1]....
        /*0050*/ 	.word	0x00000350


	//----- nvinfo : EIATTR_CRS_STACK_SIZE
	.align		4
.L_15:
        /*0054*/ 	.byte	0x04, 0x1e
        /*0056*/ 	.short	(.L_17 - .L_16)
.L_16:
        /*0058*/ 	.word	0x00000000


	//----- nvinfo : EIATTR_CBANK_PARAM_SIZE
	.align		4
.L_17:
        /*005c*/ 	.byte	0x03, 0x19
        /*005e*/ 	.short	0x0010


	//----- nvinfo : EIATTR_PARAM_CBANK
	.align		4
        /*0060*/ 	.byte	0x04, 0x0a
        /*0062*/ 	.short	(.L_19 - .L_18)
	.align		4
.L_18:
        /*0064*/ 	.word	index@(.nv.constant0._Z13primes_kerneliiPi)
        /*0068*/ 	.short	0x0380
        /*006a*/ 	.short	0x0010


	//----- nvinfo : EIATTR_SW_WAR
	.align		4
.L_19:
        /*006c*/ 	.byte	0x04, 0x36
        /*006e*/ 	.short	(.L_21 - .L_20)
.L_20:
        /*0070*/ 	.word	0x00000008
.L_21:


//--------------------- .nv.callgraph             --------------------------
	.section	.nv.callgraph,"",@"SHT_CUDA_CALLGRAPH"
	.align	4
	.sectionentsize	8
	.align		4
        /*0000*/ 	.word	0x00000000
	.align		4
        /*0004*/ 	.word	0xffffffff
	.align		4
        /*0008*/ 	.word	0x00000000
	.align		4
        /*000c*/ 	.word	0xfffffffe
	.align		4
        /*0010*/ 	.word	0x00000000
	.align		4
        /*0014*/ 	.word	0xfffffffd
	.align		4
        /*0018*/ 	.word	0x00000000
	.align		4
        /*001c*/ 	.word	0xfffffffc


//--------------------- .text._Z13primes_kerneliiPi --------------------------
	.section	.text._Z13primes_kerneliiPi,"ax",@progbits
	.align	128
        .global         _Z13primes_kerneliiPi
        .type           _Z13primes_kerneliiPi,@function
        .size           _Z13primes_kerneliiPi,(.L_x_5 - _Z13primes_kerneliiPi)
        .other          _Z13primes_kerneliiPi,@"STO_CUDA_ENTRY STV_DEFAULT"
_Z13primes_kerneliiPi:
.text._Z13primes_kerneliiPi:
[----:B------:R-:W-:Y:S01]  /*0000*/  LDC R1, c[0x0][0x37c] ;  /* 0x0000df00ff017b82 */ /* 0x000fe20000000800 */
[----:B------:R-:W0:Y:S07]  /*0010*/  S2R R0, SR_TID.X ;  /* 0x0000000000007919 */ /* 0x000e2e0000002100 */
[----:B------:R-:W0:Y:S01]  /*0020*/  S2UR UR4, SR_CTAID.X ;  /* 0x00000000000479c3 */ /* 0x000e220000002500 */
[----:B------:R-:W1:Y:S07]  /*0030*/  LDCU.64 UR6, c[0x0][0x380] ;  /* 0x00007000ff0677ac */ /* 0x000e6e0008000a00 */
[----:B------:R-:W0:Y:S02]  /*0040*/  LDC R5, c[0x0][0x360] ;  /* 0x0000d800ff057b82 */ /* 0x000e240000000800 */
[----:B0-----:R-:W-:-:S04]  /*0050*/  IMAD R0, R5, UR4, R0 ;  /* 0x0000000405007c24 */ /* 0x001fc8000f8e0200 */
[----:B-1----:R-:W-:-:S05]  /*0060*/  VIADD R2, R0, UR6 ;  /* 0x0000000600027c36 */ /* 0x002fca0008000000 */
[----:B------:R-:W-:-:S13]  /*0070*/  ISETP.GE.AND P0, PT, R2, UR7, PT ;  /* 0x0000000702007c0c */ /* 0x000fda000bf06270 */
[----:B------:R-:W-:Y:S05]  /*0080*/  @P0 EXIT ;  /* 0x000000000000094d */ /* 0x000fea0003800000 */
[----:B------:R-:W0:Y:S01]  /*0090*/  LDCU UR4, c[0x0][0x370] ;  /* 0x00006e00ff0477ac */ /* 0x000e220008000800 */
[----:B------:R-:W-:Y:S01]  /*00a0*/  IMAD.MOV.U32 R4, RZ, RZ, R2 ;  /* 0x000000ffff047224 */ /* 0x000fe200078e0002 */
[----:B------:R-:W1:Y:S01]  /*00b0*/  LDCU.64 UR6, c[0x0][0x358] ;  /* 0x00006b00ff0677ac */ /* 0x000e620008000a00 */
[----:B0-----:R-:W-:-:S07]  /*00c0*/  IMAD R5, R5, UR4, RZ ;  /* 0x0000000405057c24 */ /* 0x001fce000f8e02ff */
.L_x_3:
[----:B------:R-:W-:Y:S01]  /*00d0*/  ISETP.GE.AND P0, PT, R4, 0x5, PT ;  /* 0x000000050400780c */ /* 0x000fe20003f06270 */
[----:B------:R-:W-:Y:S01]  /*00e0*/  BSSY.RECONVERGENT B0, `(.L_x_0) ;  /* 0x000001e000007945 */ /* 0x000fe20003800200 */
[----:B------:R-:W-:-:S11]  /*00f0*/  HFMA2 R7, -RZ, RZ, 0, 5.9604644775390625e-08 ;  /* 0x00000001ff077431 */ /* 0x000fd600000001ff */
[----:B------:R-:W-:Y:S05]  /*0100*/  @!P0 BRA `(.L_x_1) ;  /* 0x00000000006c8947 */ /* 0x000fea0003800000 */
[----:B------:R-:W-:-:S07]  /*0110*/  IMAD.MOV.U32 R9, RZ, RZ, 0x2 ;  /* 0x00000002ff097424 */ /* 0x000fce00078e00ff */
.L_x_2:
[----:B------:R-:W0:Y:S01]  /*0120*/  I2F.U32.RP R6, R9 ;  /* 0x0000000900067306 */ /* 0x000e220000209000 */
[----:B------:R-:W-:-:S07]  /*0130*/  ISETP.NE.U32.AND P1, PT, R9, RZ, PT ;  /* 0x000000ff0900720c */ /* 0x000fce0003f25070 */
[----:B0-----:R-:W0:Y:S02]  /*0140*/  MUFU.RCP R6, R6 ;  /* 0x0000000600067308 */ /* 0x001e240000001000 */
[----:B0-----:R-:W-:-:S06]  /*0150*/  IADD3 R2, PT, PT, R6, 0xffffffe, RZ ;  /* 0x0ffffffe06027810 */ /* 0x001fcc0007ffe0ff */
[----:B------:R0:W2:Y:S02]  /*0160*/  F2I.FTZ.U32.TRUNC.NTZ R3, R2 ;  /* 0x0000000200037305 */ /* 0x0000a4000021f000 */
[----:B0-----:R-:W-:Y:S01]  /*0170*/  MOV R2, RZ ;  /* 0x000000ff00027202 */ /* 0x001fe20000000f00 */
[----:B--2---:R-:W-:-:S04]  /*0180*/  IMAD.MOV R8, RZ, RZ, -R3 ;  /* 0x000000ffff087224 */ /* 0x004fc800078e0a03 */
[----:B------:R-:W-:-:S04]  /*0190*/  IMAD R7, R8, R9, RZ ;  /* 0x0000000908077224 */ /* 0x000fc800078e02ff */
[----:B------:R-:W-:-:S04]  /*01a0*/  IMAD.HI.U32 R3, R3, R7, R2 ;  /* 0x0000000703037227 */ /* 0x000fc800078e0002 */
[----:B------:R-:W-:Y:S02]  /*01b0*/  HFMA2 R7, -RZ, RZ, 0, 0 ;  /* 0x00000000ff077431 */ /* 0x000fe400000001ff */
[----:B------:R-:W-:-:S04]  /*01c0*/  IMAD.HI.U32 R3, R3, R4, RZ ;  /* 0x0000000403037227 */ /* 0x000fc800078e00ff */
[----:B------:R-:W-:-:S04]  /*01d0*/  IMAD.MOV R3, RZ, RZ, -R3 ;  /* 0x000000ffff037224 */ /* 0x000fc800078e0a03 */
[----:B------:R-:W-:-:S05]  /*01e0*/  IMAD R8, R9, R3, R4 ;  /* 0x0000000309087224 */ /* 0x000fca00078e0204 */
[----:B------:R-:W-:-:S13]  /*01f0*/  ISETP.GE.U32.AND P0, PT, R8, R9, PT ;  /* 0x000000090800720c */ /* 0x000fda0003f06070 */
[----:B------:R-:W-:-:S04]  /*0200*/  @P0 IADD3 R8, PT, PT, R8, -R9, RZ ;  /* 0x8000000908080210 */ /* 0x000fc80007ffe0ff */
[----:B------:R-:W-:-:S13]  /*0210*/  ISETP.GE.U32.AND P0, PT, R8, R9, PT ;  /* 0x000000090800720c */ /* 0x000fda0003f06070 */
[----:B------:R-:W-:Y:S01]  /*0220*/  @P0 IMAD.IADD R8, R8, 0x1, -R9 ;  /* 0x0000000108080824 */ /* 0x000fe200078e0a09 */
[----:B------:R-:W-:-:S04]  /*0230*/  @!P1 LOP3.LUT R8, RZ, R9, RZ, 0x33, !PT ;  /* 0x00000009ff089212 */ /* 0x000fc800078e33ff */
[----:B------:R-:W-:-:S13]  /*0240*/  ISETP.NE.AND P0, PT, R8, RZ, PT ;  /* 0x000000ff0800720c */ /* 0x000fda0003f05270 */
[----:B------:R-:W-:Y:S05]  /*0250*/  @!P0 BRA `(.L_x_1) ;  /* 0x0000000000188947 */ /* 0x000fea0003800000 */
[C---:B------:R-:W-:Y:S02]  /*0260*/  IMAD R2, R9.reuse, R9, R9 ;  /* 0x0000000909027224 */ /* 0x040fe400078e0209 */
[----:B------:R-:W-:-:S05]  /*0270*/  VIADD R9, R9, 0x1 ;  /* 0x0000000109097836 */ /* 0x000fca0000000000 */
[----:B------:R-:W-:-:S04]  /*0280*/  IADD3 R3, PT, PT, R9, R2, RZ ;  /* 0x0000000209037210 */ /* 0x000fc80007ffe0ff */
[----:B------:R-:W-:-:S13]  /*0290*/  ISETP.GE.AND P0, PT, R3, R4, PT ;  /* 0x000000040300720c */ /* 0x000fda0003f06270 */
[----:B------:R-:W-:Y:S05]  /*02a0*/  @!P0 BRA `(.L_x_2) ;  /* 0xfffffffc009c8947 */ /* 0x000fea000383ffff */
[----:B------:R-:W-:-:S07]  /*02b0*/  IMAD.MOV.U32 R7, RZ, RZ, 0x1 ;  /* 0x00000001ff077424 */ /* 0x000fce00078e00ff */
.L_x_1:
[----:B-1----:R-:W-:Y:S05]  /*02c0*/  BSYNC.RECONVERGENT B0 ;  /* 0x0000000000007941 */ /* 0x002fea0003800200 */
.L_x_0:
[----:B------:R-:W0:Y:S01]  /*02d0*/  LDC.64 R2, c[0x0][0x388] ;  /* 0x0000e200ff027b82 */ /* 0x000e220000000a00 */
[----:B------:R-:W1:Y:S01]  /*02e0*/  LDCU.64 UR4, c[0x0][0x380] ;  /* 0x00007000ff0477ac */ /* 0x000e620008000a00 */
[----:B0-----:R-:W-:Y:S01]  /*02f0*/  IMAD.WIDE R2, R0, 0x4, R2 ;  /* 0x0000000400027825 */ /* 0x001fe200078e0202 */
[----:B------:R-:W-:-:S04]  /*0300*/  IADD3 R0, PT, PT, R5, R0, RZ ;  /* 0x0000000005007210 */ /* 0x000fc80007ffe0ff */
[----:B------:R0:W-:Y:S01]  /*0310*/  STG.E desc[UR6][R2.64], R7 ;  /* 0x0000000702007986 */ /* 0x0001e2000c101906 */
[----:B-1----:R-:W-:-:S04]  /*0320*/  IADD3 R4, PT, PT, R0, UR4, RZ ;  /* 0x0000000400047c10 */ /* 0x002fc8000fffe0ff */
[----:B------:R-:W-:-:S13]  /*0330*/  ISETP.GE.AND P0, PT, R4, UR5, PT ;  /* 0x0000000504007c0c */ /* 0x000fda000bf06270 */
[----:B0-----:R-:W-:Y:S05]  /*0340*/  @!P0 BRA `(.L_x_3) ;  /* 0xfffffffc00608947 */ /* 0x001fea000383ffff */
[----:B------:R-:W-:Y:S05]  /*0350*/  EXIT ;  /* 0x000000000000794d */ /* 0x000fea0003800000 */
.L_x_4:
[----:B------:R-:W-:-:S00]  /*0360*/  BRA `(.L_x_4) ;  /* 0xfffffffc00fc7947 */ /* 0x000fc0000383ffff */
[----:B------:R-:W-:-:S00]  /*0370*/  NOP ;  /* 0x0000000000007918 */ /* 0x000fc00000000000 */
        /* <DEDUP_REMOVED lines=8> */
.L_x_5:


//--------------------- .nv.shared.reserved.0     --------------------------
	.section	.nv.shared.reserved.0,"aw",@nobits
	.weak		__nv_reservedSMEM_offset_0_alias
	.size		__nv_reservedSMEM_offset_0_alias, 0, 64
	.other		__nv_reservedSMEM_offset_0_alias,@"STO_CUDA_RESERVED_SHARED STV_DEFAULT"
__nv_reservedSMEM_offset_0_alias:
	.zero		0
	.zero		64


//--------------------- .nv.constant0._Z13primes_kerneliiPi --------------------------
	.section	.nv.constant0._Z13primes_kerneliiPi,"a",@progbits
	.sectionflags	@""
	.align	4
.nv.constant0._Z13primes_kerneliiPi:
	.zero		912


//--------------------- SYMBOLS --------------------------

	.type		.nv.reservedSmem.offset0,@object
	.size		.nv.reservedSmem.offset0,0x4
